//
// Generated by NVIDIA NVVM Compiler
//
// Compiler Build ID: CL-36424714
// Cuda compilation tools, release 13.0, V13.0.88
// Based on NVVM 20.0.0
//

.version 9.0
.target sm_100
.address_size 64

	// .globl	_Z9histogramPxPiix

.visible .entry _Z9histogramPxPiix(
	.param .u64 .ptr .align 1 _Z9histogramPxPiix_param_0,
	.param .u64 .ptr .align 1 _Z9histogramPxPiix_param_1,
	.param .u32 _Z9histogramPxPiix_param_2,
	.param .u64 _Z9histogramPxPiix_param_3
)
{
	.reg .pred 	%p<5>;
	.reg .b32 	%r<15>;
	.reg .b32 	%f<26>;
	.reg .b64 	%rd<11>;

	ld.param.u64 	%rd2, [_Z9histogramPxPiix_param_0];
	ld.param.u64 	%rd3, [_Z9histogramPxPiix_param_1];
	ld.param.u32 	%r1, [_Z9histogramPxPiix_param_2];
	ld.param.u64 	%rd4, [_Z9histogramPxPiix_param_3];
	mov.u32 	%r2, %ntid.x;
	mov.u32 	%r3, %ctaid.x;
	mov.u32 	%r4, %tid.x;
	mad.lo.s32 	%r5, %r2, %r3, %r4;
	cvt.u64.u32 	%rd1, %r5;
	setp.le.s64 	%p1, %rd4, %rd1;
	@%p1 bra 	$L__BB0_2;
	cvta.to.global.u64 	%rd5, %rd2;
	cvta.to.global.u64 	%rd6, %rd3;
	cvt.rn.f32.s32 	%f1, %r1;
	setp.lt.s32 	%p2, %r1, 1;
	mul.f32 	%f2, %f1, 0f4B000000;
	selp.f32 	%f3, %f2, %f1, %p2;
	selp.f32 	%f4, 0fC1B80000, 0f00000000, %p2;
	mov.b32 	%r10, %f3;
	add.s32 	%r11, %r10, -1060439283;
	and.b32  	%r12, %r11, -8388608;
	sub.s32 	%r13, %r10, %r12;
	mov.b32 	%f5, %r13;
	cvt.rn.f32.s32 	%f6, %r12;
	fma.rn.f32 	%f7, %f6, 0f34000000, %f4;
	add.f32 	%f8, %f5, 0fBF800000;
	fma.rn.f32 	%f9, %f8, 0f3DC6B27F, 0fBE2C7F30;
	fma.rn.f32 	%f10, %f9, %f8, 0f3E2FCF2A;
	fma.rn.f32 	%f11, %f10, %f8, 0fBE374E43;
	fma.rn.f32 	%f12, %f11, %f8, 0f3E520BF4;
	fma.rn.f32 	%f13, %f12, %f8, 0fBE763C8B;
	fma.rn.f32 	%f14, %f13, %f8, 0f3E93BF99;
	fma.rn.f32 	%f15, %f14, %f8, 0fBEB8AA49;
	fma.rn.f32 	%f16, %f15, %f8, 0f3EF6384A;
	fma.rn.f32 	%f17, %f16, %f8, 0fBF38AA3B;
	mul.f32 	%f18, %f8, %f17;
	mul.f32 	%f19, %f8, %f18;
	fma.rn.f32 	%f20, %f8, 0f3FB8AA3B, %f19;
	add.f32 	%f21, %f7, %f20;
	setp.gt.u32 	%p3, %r10, 2139095039;
	fma.rn.f32 	%f22, %f3, 0f7F800000, 0f7F800000;
	selp.f32 	%f23, %f22, %f21, %p3;
	setp.eq.f32 	%p4, %f3, 0f00000000;
	cvt.rpi.f32.f32 	%f24, %f23;
	selp.f32 	%f25, 0fFF800000, %f24, %p4;
	cvt.rzi.u32.f32 	%r9, %f25;
	shl.b64 	%rd7, %rd1, 3;
	add.s64 	%rd8, %rd5, %rd7;
	ld.global.u32 	%r7, [%rd8];
	mov.b32 	%r8, 0;
	// begin inline asm
	bfe.u32 %r6, %r7, %r8, %r9;
	// end inline asm
	mul.wide.u32 	%rd9, %r6, 4;
	add.s64 	%rd10, %rd6, %rd9;
	atom.global.add.u32 	%r14, [%rd10], 1;
$L__BB0_2:
	ret;

}
	// .globl	_Z10prefixScanPiS_i
.visible .entry _Z10prefixScanPiS_i(
	.param .u64 .ptr .align 1 _Z10prefixScanPiS_i_param_0,
	.param .u64 .ptr .align 1 _Z10prefixScanPiS_i_param_1,
	.param .u32 _Z10prefixScanPiS_i_param_2
)
{
	.reg .pred 	%p<9>;
	.reg .b32 	%r<40>;
	.reg .b64 	%rd<20>;

	ld.param.u64 	%rd3, [_Z10prefixScanPiS_i_param_0];
	ld.param.u64 	%rd2, [_Z10prefixScanPiS_i_param_1];
	ld.param.u32 	%r14, [_Z10prefixScanPiS_i_param_2];
	cvta.to.global.u64 	%rd1, %rd3;
	mov.u32 	%r15, %ntid.x;
	mov.u32 	%r16, %ctaid.x;
	mov.u32 	%r1, %tid.x;
	mad.lo.s32 	%r17, %r15, %r16, %r1;
	cvt.u64.u32 	%rd4, %r17;
	shr.u32 	%r18, %r14, 31;
	add.s32 	%r19, %r14, %r18;
	shr.s32 	%r20, %r19, 1;
	cvt.s64.s32 	%rd5, %r20;
	setp.ge.s64 	%p1, %rd4, %rd5;
	@%p1 bra 	$L__BB1_14;
	shl.b32 	%r2, %r1, 1;
	or.b32  	%r3, %r2, 1;
	shr.s32 	%r35, %r14, 1;
	setp.lt.s32 	%p2, %r35, 1;
	mov.b32 	%r37, 1;
	@%p2 bra 	$L__BB1_6;
	mov.b32 	%r37, 1;
$L__BB1_3:
	setp.ge.s32 	%p3, %r1, %r35;
	@%p3 bra 	$L__BB1_5;
	mul.lo.s32 	%r23, %r37, %r3;
	add.s32 	%r24, %r23, %r37;
	mul.wide.s32 	%rd6, %r24, 4;
	add.s64 	%rd7, %rd1, %rd6;
	mul.wide.s32 	%rd8, %r23, 4;
	add.s64 	%rd9, %rd1, %rd8;
	ld.global.u32 	%r25, [%rd9+-4];
	atom.global.add.u32 	%r26, [%rd7+-4], %r25;
$L__BB1_5:
	shl.b32 	%r37, %r37, 1;
	shr.u32 	%r8, %r35, 1;
	setp.gt.u32 	%p4, %r35, 1;
	mov.u32 	%r35, %r8;
	@%p4 bra 	$L__BB1_3;
$L__BB1_6:
	bar.sync 	0;
	setp.ne.s32 	%p5, %r1, 0;
	@%p5 bra 	$L__BB1_8;
	mul.wide.s32 	%rd10, %r14, 4;
	add.s64 	%rd11, %rd1, %rd10;
	mov.b32 	%r27, 0;
	st.global.u32 	[%rd11+-4], %r27;
$L__BB1_8:
	setp.lt.s32 	%p6, %r14, 2;
	@%p6 bra 	$L__BB1_13;
	mov.b32 	%r38, 1;
$L__BB1_10:
	shr.u32 	%r37, %r37, 1;
	setp.ge.u32 	%p7, %r1, %r38;
	@%p7 bra 	$L__BB1_12;
	mul.lo.s32 	%r29, %r37, %r3;
	mul.wide.u32 	%rd12, %r29, 4;
	add.s64 	%rd13, %rd1, %rd12;
	ld.global.u32 	%r30, [%rd13+-4];
	mul.wide.u32 	%rd14, %r37, 4;
	add.s64 	%rd15, %rd13, %rd14;
	ld.global.u32 	%r31, [%rd15+-4];
	st.global.u32 	[%rd13+-4], %r31;
	atom.global.add.u32 	%r32, [%rd15+-4], %r30;
$L__BB1_12:
	shl.b32 	%r38, %r38, 1;
	setp.lt.s32 	%p8, %r38, %r14;
	@%p8 bra 	$L__BB1_10;
$L__BB1_13:
	mul.wide.u32 	%rd16, %r2, 4;
	add.s64 	%rd17, %rd1, %rd16;
	ld.global.u32 	%r33, [%rd17];
	cvta.to.global.u64 	%rd18, %rd2;
	add.s64 	%rd19, %rd18, %rd16;
	st.global.u32 	[%rd19], %r33;
	ld.global.u32 	%r34, [%rd17+4];
	st.global.u32 	[%rd19+4], %r34;
$L__BB1_14:
	bar.sync 	0;
	ret;

}
	// .globl	_Z7ReorderPxPiixS_
.visible .entry _Z7ReorderPxPiixS_(
	.param .u64 .ptr .align 1 _Z7ReorderPxPiixS__param_0,
	.param .u64 .ptr .align 1 _Z7ReorderPxPiixS__param_1,
	.param .u32 _Z7ReorderPxPiixS__param_2,
	.param .u64 _Z7ReorderPxPiixS__param_3,
	.param .u64 .ptr .align 1 _Z7ReorderPxPiixS__param_4
)
{
	.reg .pred 	%p<5>;
	.reg .b32 	%r<15>;
	.reg .b32 	%f<26>;
	.reg .b64 	%rd<16>;

	ld.param.u64 	%rd2, [_Z7ReorderPxPiixS__param_0];
	ld.param.u64 	%rd3, [_Z7ReorderPxPiixS__param_1];
	ld.param.u32 	%r1, [_Z7ReorderPxPiixS__param_2];
	ld.param.u64 	%rd5, [_Z7ReorderPxPiixS__param_3];
	ld.param.u64 	%rd4, [_Z7ReorderPxPiixS__param_4];
	mov.u32 	%r2, %ntid.x;
	mov.u32 	%r3, %ctaid.x;
	mov.u32 	%r4, %tid.x;
	mad.lo.s32 	%r5, %r2, %r3, %r4;
	cvt.u64.u32 	%rd1, %r5;
	setp.le.s64 	%p1, %rd5, %rd1;
	@%p1 bra 	$L__BB2_2;
	cvta.to.global.u64 	%rd6, %rd2;
	cvta.to.global.u64 	%rd7, %rd3;
	cvta.to.global.u64 	%rd8, %rd4;
	cvt.rn.f32.s32 	%f1, %r1;
	setp.lt.s32 	%p2, %r1, 1;
	mul.f32 	%f2, %f1, 0f4B000000;
	selp.f32 	%f3, %f2, %f1, %p2;
	selp.f32 	%f4, 0fC1B80000, 0f00000000, %p2;
	mov.b32 	%r10, %f3;
	add.s32 	%r11, %r10, -1060439283;
	and.b32  	%r12, %r11, -8388608;
	sub.s32 	%r13, %r10, %r12;
	mov.b32 	%f5, %r13;
	cvt.rn.f32.s32 	%f6, %r12;
	fma.rn.f32 	%f7, %f6, 0f34000000, %f4;
	add.f32 	%f8, %f5, 0fBF800000;
	fma.rn.f32 	%f9, %f8, 0f3DC6B27F, 0fBE2C7F30;
	fma.rn.f32 	%f10, %f9, %f8, 0f3E2FCF2A;
	fma.rn.f32 	%f11, %f10, %f8, 0fBE374E43;
	fma.rn.f32 	%f12, %f11, %f8, 0f3E520BF4;
	fma.rn.f32 	%f13, %f12, %f8, 0fBE763C8B;
	fma.rn.f32 	%f14, %f13, %f8, 0f3E93BF99;
	fma.rn.f32 	%f15, %f14, %f8, 0fBEB8AA49;
	fma.rn.f32 	%f16, %f15, %f8, 0f3EF6384A;
	fma.rn.f32 	%f17, %f16, %f8, 0fBF38AA3B;
	mul.f32 	%f18, %f8, %f17;
	mul.f32 	%f19, %f8, %f18;
	fma.rn.f32 	%f20, %f8, 0f3FB8AA3B, %f19;
	add.f32 	%f21, %f7, %f20;
	setp.gt.u32 	%p3, %r10, 2139095039;
	fma.rn.f32 	%f22, %f3, 0f7F800000, 0f7F800000;
	selp.f32 	%f23, %f22, %f21, %p3;
	setp.eq.f32 	%p4, %f3, 0f00000000;
	cvt.rpi.f32.f32 	%f24, %f23;
	selp.f32 	%f25, 0fFF800000, %f24, %p4;
	cvt.rzi.u32.f32 	%r9, %f25;
	shl.b64 	%rd9, %rd1, 3;
	add.s64 	%rd10, %rd6, %rd9;
	ld.global.u32 	%r7, [%rd10];
	mov.b32 	%r8, 0;
	// begin inline asm
	bfe.u32 %r6, %r7, %r8, %r9;
	// end inline asm
	mul.wide.u32 	%rd11, %r6, 4;
	add.s64 	%rd12, %rd7, %rd11;
	atom.global.add.u32 	%r14, [%rd12], 1;
	ld.global.u64 	%rd13, [%rd10];
	mul.wide.s32 	%rd14, %r14, 8;
	add.s64 	%rd15, %rd8, %rd14;
	st.global.u64 	[%rd15], %rd13;
$L__BB2_2:
	ret;

}


// ===== COMPILED SASS (sm_100) =====

	.target	sm_100

	.elftype	@"ET_EXEC"


//--------------------- .note.nv.tkinfo           --------------------------
	.section	.note.nv.tkinfo,"",@"SHT_NOTE"
	.sectionflags	@"SHF_NOTE_NV_TKINFO"
	.tkinfo
        /*0018*/ 	.word	0x00000002
        /*0030*/ 	.string	""
        /*0030*/ 	.string	"ptxas"
        /*0030*/ 	.string	"Cuda compilation tools, release 13.0, V13.0.88"
        /*0030*/ 	.string	"Build cuda_13.0.r13.0/compiler.36424714_0"
        /*0030*/ 	.string	"-arch sm_100 -m 64 "



//--------------------- .note.nv.cuinfo           --------------------------
	.section	.note.nv.cuinfo,"",@"SHT_NOTE"
	.sectionflags	@"SHF_NOTE_NV_CUINFO"
        /*0018*/ 	.short	0x0002
        /*001a*/ 	.short	0x0064
        /*001c*/ 	.short	0x0082
	.zero		2


//--------------------- .nv.info                  --------------------------
	.section	.nv.info,"",@"SHT_CUDA_INFO"
	.align	4


	//----- nvinfo : EIATTR_REGCOUNT
	.align		4
        /*0000*/ 	.byte	0x04, 0x2f
        /*0002*/ 	.short	(.L_1 - .L_0)
	.align		4
.L_0:
        /*0004*/ 	.word	index@(_Z9histogramPxPiix)
        /*0008*/ 	.word	0x0000000c


	//----- nvinfo : EIATTR_FRAME_SIZE
	.align		4
.L_1:
        /*000c*/ 	.byte	0x04, 0x11
        /*000e*/ 	.short	(.L_3 - .L_2)
	.align		4
.L_2:
        /*0010*/ 	.word	index@(_Z9histogramPxPiix)
        /*0014*/ 	.word	0x00000000


	//----- nvinfo : EIATTR_REGCOUNT
	.align		4
.L_3:
        /*0018*/ 	.byte	0x04, 0x2f
        /*001a*/ 	.short	(.L_5 - .L_4)
	.align		4
.L_4:
        /*001c*/ 	.word	index@(_Z10prefixScanPiS_i)
        /*0020*/ 	.word	0x00000012


	//----- nvinfo : EIATTR_FRAME_SIZE
	.align		4
.L_5:
        /*0024*/ 	.byte	0x04, 0x11
        /*0026*/ 	.short	(.L_7 - .L_6)
	.align		4
.L_6:
        /*0028*/ 	.word	index@(_Z10prefixScanPiS_i)
        /*002c*/ 	.word	0x00000000


	//----- nvinfo : EIATTR_REGCOUNT
	.align		4
.L_7:
        /*0030*/ 	.byte	0x04, 0x2f
        /*0032*/ 	.short	(.L_9 - .L_8)
	.align		4
.L_8:
        /*0034*/ 	.word	index@(_Z7ReorderPxPiixS_)
        /*0038*/ 	.word	0x0000000c


	//----- nvinfo : EIATTR_FRAME_SIZE
	.align		4
.L_9:
        /*003c*/ 	.byte	0x04, 0x11
        /*003e*/ 	.short	(.L_11 - .L_10)
	.align		4
.L_10:
        /*0040*/ 	.word	index@(_Z7ReorderPxPiixS_)
        /*0044*/ 	.word	0x00000000


	//----- nvinfo : EIATTR_MIN_STACK_SIZE
	.align		4
.L_11:
        /*0048*/ 	.byte	0x04, 0x12
        /*004a*/ 	.short	(.L_13 - .L_12)
	.align		4
.L_12:
        /*004c*/ 	.word	index@(_Z7ReorderPxPiixS_)
        /*0050*/ 	.word	0x00000000


	//----- nvinfo : EIATTR_MIN_STACK_SIZE
	.align		4
.L_13:
        /*0054*/ 	.byte	0x04, 0x12
        /*0056*/ 	.short	(.L_15 - .L_14)
	.align		4
.L_14:
        /*0058*/ 	.word	index@(_Z10prefixScanPiS_i)
        /*005c*/ 	.word	0x00000000


	//----- nvinfo : EIATTR_MIN_STACK_SIZE
	.align		4
.L_15:
        /*0060*/ 	.byte	0x04, 0x12
        /*0062*/ 	.short	(.L_17 - .L_16)
	.align		4
.L_16:
        /*0064*/ 	.word	index@(_Z9histogramPxPiix)
        /*0068*/ 	.word	0x00000000
.L_17:


//--------------------- .nv.compat                --------------------------
	.section	.nv.compat,"",@"SHT_CUDA_COMPAT_INFO"
	.align	4
        /*0000*/ 	.byte	0x02, 0x09, 0x00, 0x00, 0x02, 0x02, 0x01, 0x00, 0x02, 0x05, 0x05, 0x00, 0x03, 0x07, 0x01, 0x01
        /*0010*/ 	.byte	0x02, 0x03, 0x00, 0x00, 0x02, 0x06, 0x01, 0x00, 0x04, 0x0b, 0x08, 0x00, 0x09, 0x00, 0x00, 0x00
        /*0020*/ 	.byte	0x00, 0x00, 0x00, 0x00


//--------------------- .nv.info._Z7ReorderPxPiixS_ --------------------------
	.section	.nv.info._Z7ReorderPxPiixS_,"",@"SHT_CUDA_INFO"
	.sectionflags	@""
	.align	4


	//----- nvinfo : EIATTR_CUDA_API_VERSION
	.align		4
        /*0000*/ 	.byte	0x04, 0x37
        /*0002*/ 	.short	(.L_19 - .L_18)
.L_18:
        /*0004*/ 	.word	0x00000082


	//----- nvinfo : EIATTR_KPARAM_INFO
	.align		4
.L_19:
        /*0008*/ 	.byte	0x04, 0x17
        /*000a*/ 	.short	(.L_21 - .L_20)
.L_20:
        /*000c*/ 	.word	0x00000000
        /*0010*/ 	.short	0x0004
        /*0012*/ 	.short	0x0020
        /*0014*/ 	.byte	0x00, 0xf5, 0x21, 0x00


	//----- nvinfo : EIATTR_KPARAM_INFO
	.align		4
.L_21:
        /*0018*/ 	.byte	0x04, 0x17
        /*001a*/ 	.short	(.L_23 - .L_22)
.L_22:
        /*001c*/ 	.word	0x00000000
        /*0020*/ 	.short	0x0003
        /*0022*/ 	.short	0x0018
        /*0024*/ 	.byte	0x00, 0xf0, 0x21, 0x00


	//----- nvinfo : EIATTR_KPARAM_INFO
	.align		4
.L_23:
        /*0028*/ 	.byte	0x04, 0x17
        /*002a*/ 	.short	(.L_25 - .L_24)
.L_24:
        /*002c*/ 	.word	0x00000000
        /*0030*/ 	.short	0x0002
        /*0032*/ 	.short	0x0010
        /*0034*/ 	.byte	0x00, 0xf0, 0x11, 0x00


	//----- nvinfo : EIATTR_KPARAM_INFO
	.align		4
.L_25:
        /*0038*/ 	.byte	0x04, 0x17
        /*003a*/ 	.short	(.L_27 - .L_26)
.L_26:
        /*003c*/ 	.word	0x00000000
        /*0040*/ 	.short	0x0001
        /*0042*/ 	.short	0x0008
        /*0044*/ 	.byte	0x00, 0xf5, 0x21, 0x00


	//----- nvinfo : EIATTR_KPARAM_INFO
	.align		4
.L_27:
        /*0048*/ 	.byte	0x04, 0x17
        /*004a*/ 	.short	(.L_29 - .L_28)
.L_28:
        /*004c*/ 	.word	0x00000000
        /*0050*/ 	.short	0x0000
        /*0052*/ 	.short	0x0000
        /*0054*/ 	.byte	0x00, 0xf5, 0x21, 0x00


	//----- nvinfo : EIATTR_SPARSE_MMA_MASK
	.align		4
.L_29:
        /*0058*/ 	.byte	0x03, 0x50
        /*005a*/ 	.short	0x0000


	//----- nvinfo : EIATTR_MAXREG_COUNT
	.align		4
        /*005c*/ 	.byte	0x03, 0x1b
        /*005e*/ 	.short	0x00ff


	//----- nvinfo : EIATTR_MERCURY_ISA_VERSION
	.align		4
        /*0060*/ 	.byte	0x03, 0x5f
        /*0062*/ 	.short	0x0101


	//----- nvinfo : EIATTR_VRC_CTA_INIT_COUNT
	.align		4
        /*0064*/ 	.byte	0x02, 0x4a
	.zero		1
	.zero		1


	//----- nvinfo : EIATTR_EXIT_INSTR_OFFSETS
	.align		4
        /*0068*/ 	.byte	0x04, 0x1c
        /*006a*/ 	.short	(.L_31 - .L_30)


	//   ....[0]....
.L_30:
        /*006c*/ 	.word	0x00000080


	//   ....[1]....
        /*0070*/ 	.word	0x000003b0


	//----- nvinfo : EIATTR_CBANK_PARAM_SIZE
	.align		4
.L_31:
        /*0074*/ 	.byte	0x03, 0x19
        /*0076*/ 	.short	0x0028


	//----- nvinfo : EIATTR_PARAM_CBANK
	.align		4
        /*0078*/ 	.byte	0x04, 0x0a
        /*007a*/ 	.short	(.L_33 - .L_32)
	.align		4
.L_32:
        /*007c*/ 	.word	index@(.nv.constant0._Z7ReorderPxPiixS_)
        /*0080*/ 	.short	0x0380
        /*0082*/ 	.short	0x0028


	//----- nvinfo : EIATTR_SW_WAR
	.align		4
.L_33:
        /*0084*/ 	.byte	0x04, 0x36
        /*0086*/ 	.short	(.L_35 - .L_34)
.L_34:
        /*0088*/ 	.word	0x00000008
.L_35:


//--------------------- .nv.info._Z10prefixScanPiS_i --------------------------
	.section	.nv.info._Z10prefixScanPiS_i,"",@"SHT_CUDA_INFO"
	.sectionflags	@""
	.align	4


	//----- nvinfo : EIATTR_CUDA_API_VERSION
	.align		4
        /*0000*/ 	.byte	0x04, 0x37
        /*0002*/ 	.short	(.L_37 - .L_36)
.L_36:
        /*0004*/ 	.word	0x00000082


	//----- nvinfo : EIATTR_KPARAM_INFO
	.align		4
.L_37:
        /*0008*/ 	.byte	0x04, 0x17
        /*000a*/ 	.short	(.L_39 - .L_38)
.L_38:
        /*000c*/ 	.word	0x00000000
        /*0010*/ 	.short	0x0002
        /*0012*/ 	.short	0x0010
        /*0014*/ 	.byte	0x00, 0xf0, 0x11, 0x00


	//----- nvinfo : EIATTR_KPARAM_INFO
	.align		4
.L_39:
        /*0018*/ 	.byte	0x04, 0x17
        /*001a*/ 	.short	(.L_41 - .L_40)
.L_40:
        /*001c*/ 	.word	0x00000000
        /*0020*/ 	.short	0x0001
        /*0022*/ 	.short	0x0008
        /*0024*/ 	.byte	0x00, 0xf5, 0x21, 0x00


	//----- nvinfo : EIATTR_KPARAM_INFO
	.align		4
.L_41:
        /*0028*/ 	.byte	0x04, 0x17
        /*002a*/ 	.short	(.L_43 - .L_42)
.L_42:
        /*002c*/ 	.word	0x00000000
        /*0030*/ 	.short	0x0000
        /*0032*/ 	.short	0x0000
        /*0034*/ 	.byte	0x00, 0xf5, 0x21, 0x00


	//----- nvinfo : EIATTR_SPARSE_MMA_MASK
	.align		4
.L_43:
        /*0038*/ 	.byte	0x03, 0x50
        /*003a*/ 	.short	0x0000


	//----- nvinfo : EIATTR_MAXREG_COUNT
	.align		4
        /*003c*/ 	.byte	0x03, 0x1b
        /*003e*/ 	.short	0x00ff


	//----- nvinfo : EIATTR_NUM_BARRIERS
	.align		4
        /*0040*/ 	.byte	0x02, 0x4c
        /*0042*/ 	.byte	0x01
	.zero		1


	//----- nvinfo : EIATTR_MERCURY_ISA_VERSION
	.align		4
        /*0044*/ 	.byte	0x03, 0x5f
        /*0046*/ 	.short	0x0101


	//----- nvinfo : EIATTR_VRC_CTA_INIT_COUNT
	.align		4
        /*0048*/ 	.byte	0x02, 0x4a
	.zero		1
	.zero		1


	//----- nvinfo : EIATTR_EXIT_INSTR_OFFSETS
	.align		4
        /*004c*/ 	.byte	0x04, 0x1c
        /*004e*/ 	.short	(.L_45 - .L_44)


	//   ....[0]....
.L_44:
        /*0050*/ 	.word	0x00000560


	//----- nvinfo : EIATTR_CRS_STACK_SIZE
	.align		4
.L_45:
        /*0054*/ 	.byte	0x04, 0x1e
        /*0056*/ 	.short	(.L_47 - .L_46)
.L_46:
        /*0058*/ 	.word	0x00000000


	//----- nvinfo : EIATTR_CBANK_PARAM_SIZE
	.align		4
.L_47:
        /*005c*/ 	.byte	0x03, 0x19
        /*005e*/ 	.short	0x0014


	//----- nvinfo : EIATTR_PARAM_CBANK
	.align		4
        /*0060*/ 	.byte	0x04, 0x0a
        /*0062*/ 	.short	(.L_49 - .L_48)
	.align		4
.L_48:
        /*0064*/ 	.word	index@(.nv.constant0._Z10prefixScanPiS_i)
        /*0068*/ 	.short	0x0380
        /*006a*/ 	.short	0x0014


	//----- nvinfo : EIATTR_SW_WAR
	.align		4
.L_49:
        /*006c*/ 	.byte	0x04, 0x36
        /*006e*/ 	.short	(.L_51 - .L_50)
.L_50:
        /*0070*/ 	.word	0x00000008
.L_51:


//--------------------- .nv.info._Z9histogramPxPiix --------------------------
	.section	.nv.info._Z9histogramPxPiix,"",@"SHT_CUDA_INFO"
	.sectionflags	@""
	.align	4


	//----- nvinfo : EIATTR_CUDA_API_VERSION
	.align		4
        /*0000*/ 	.byte	0x04, 0x37
        /*0002*/ 	.short	(.L_53 - .L_52)
.L_52:
        /*0004*/ 	.word	0x00000082


	//----- nvinfo : EIATTR_KPARAM_INFO
	.align		4
.L_53:
        /*0008*/ 	.byte	0x04, 0x17
        /*000a*/ 	.short	(.L_55 - .L_54)
.L_54:
        /*000c*/ 	.word	0x00000000
        /*0010*/ 	.short	0x0003
        /*0012*/ 	.short	0x0018
        /*0014*/ 	.byte	0x00, 0xf0, 0x21, 0x00


	//----- nvinfo : EIATTR_KPARAM_INFO
	.align		4
.L_55:
        /*0018*/ 	.byte	0x04, 0x17
        /*001a*/ 	.short	(.L_57 - .L_56)
.L_56:
        /*001c*/ 	.word	0x00000000
        /*0020*/ 	.short	0x0002
        /*0022*/ 	.short	0x0010
        /*0024*/ 	.byte	0x00, 0xf0, 0x11, 0x00


	//----- nvinfo : EIATTR_KPARAM_INFO
	.align		4
.L_57:
        /*0028*/ 	.byte	0x04, 0x17
        /*002a*/ 	.short	(.L_59 - .L_58)
.L_58:
        /*002c*/ 	.word	0x00000000
        /*0030*/ 	.short	0x0001
        /*0032*/ 	.short	0x0008
        /*0034*/ 	.byte	0x00, 0xf5, 0x21, 0x00


	//----- nvinfo : EIATTR_KPARAM_INFO
	.align		4
.L_59:
        /*0038*/ 	.byte	0x04, 0x17
        /*003a*/ 	.short	(.L_61 - .L_60)
.L_60:
        /*003c*/ 	.word	0x00000000
        /*0040*/ 	.short	0x0000
        /*0042*/ 	.short	0x0000
        /*0044*/ 	.byte	0x00, 0xf5, 0x21, 0x00


	//----- nvinfo : EIATTR_SPARSE_MMA_MASK
	.align		4
.L_61:
        /*0048*/ 	.byte	0x03, 0x50
        /*004a*/ 	.short	0x0000


	//----- nvinfo : EIATTR_MAXREG_COUNT
	.align		4
        /*004c*/ 	.byte	0x03, 0x1b
        /*004e*/ 	.short	0x00ff


	//----- nvinfo : EIATTR_MERCURY_ISA_VERSION
	.align		4
        /*0050*/ 	.byte	0x03, 0x5f
        /*0052*/ 	.short	0x0101


	//----- nvinfo : EIATTR_VRC_CTA_INIT_COUNT
	.align		4
        /*0054*/ 	.byte	0x02, 0x4a
	.zero		1
	.zero		1


	//----- nvinfo : EIATTR_EXIT_INSTR_OFFSETS
	.align		4
        /*0058*/ 	.byte	0x04, 0x1c
        /*005a*/ 	.short	(.L_63 - .L_62)


	//   ....[0]....
.L_62:
        /*005c*/ 	.word	0x00000080


	//   ....[1]....
        /*0060*/ 	.word	0x00000370


	//----- nvinfo : EIATTR_CBANK_PARAM_SIZE
	.align		4
.L_63:
        /*0064*/ 	.byte	0x03, 0x19
        /*0066*/ 	.short	0x0020


	//----- nvinfo : EIATTR_PARAM_CBANK
	.align		4
        /*0068*/ 	.byte	0x04, 0x0a
        /*006a*/ 	.short	(.L_65 - .L_64)
	.align		4
.L_64:
        /*006c*/ 	.word	index@(.nv.constant0._Z9histogramPxPiix)
        /*0070*/ 	.short	0x0380
        /*0072*/ 	.short	0x0020


	//----- nvinfo : EIATTR_SW_WAR
	.align		4
.L_65:
        /*0074*/ 	.byte	0x04, 0x36
        /*0076*/ 	.short	(.L_67 - .L_66)
.L_66:
        /*0078*/ 	.word	0x00000008
.L_67:


//--------------------- .nv.callgraph             --------------------------
	.section	.nv.callgraph,"",@"SHT_CUDA_CALLGRAPH"
	.align	4
	.sectionentsize	8
	.align		4
        /*0000*/ 	.word	0x00000000
	.align		4
        /*0004*/ 	.word	0xffffffff
	.align		4
        /*0008*/ 	.word	0x00000000
	.align		4
        /*000c*/ 	.word	0xfffffffe
	.align		4
        /*0010*/ 	.word	0x00000000
	.align		4
        /*0014*/ 	.word	0xfffffffd
	.align		4
        /*0018*/ 	.word	0x00000000
	.align		4
        /*001c*/ 	.word	0xfffffffc


//--------------------- .text._Z7ReorderPxPiixS_  --------------------------
	.section	.text._Z7ReorderPxPiixS_,"ax",@progbits
	.align	128
        .global         _Z7ReorderPxPiixS_
        .type           _Z7ReorderPxPiixS_,@function
        .size           _Z7ReorderPxPiixS_,(.L_x_12 - _Z7ReorderPxPiixS_)
        .other          _Z7ReorderPxPiixS_,@"STO_CUDA_ENTRY STV_DEFAULT"
_Z7ReorderPxPiixS_:
.text._Z7ReorderPxPiixS_:
[----:B------:R-:W-:Y:S01]  /*0000*/  LDC R1, c[0x0][0x37c] ;  /* 0x0000df00ff017b82 */ /* 0x000fe20000000800 */
[----:B------:R-:W0:Y:S01]  /*0010*/  S2R R0, SR_CTAID.X ;  /* 0x0000000000007919 */ /* 0x000e220000002500 */
[----:B------:R-:W0:Y:S01]  /*0020*/  LDCU UR4, c[0x0][0x360] ;  /* 0x00006c00ff0477ac */ /* 0x000e220008000800 */
[----:B------:R-:W0:Y:S01]  /*0030*/  S2R R3, SR_TID.X ;  /* 0x0000000000037919 */ /* 0x000e220000002100 */
[----:B------:R-:W1:Y:S01]  /*0040*/  LDCU.64 UR6, c[0x0][0x398] ;  /* 0x00007300ff0677ac */ /* 0x000e620008000a00 */
[----:B0-----:R-:W-:-:S05]  /*0050*/  IMAD R0, R0, UR4, R3 ;  /* 0x0000000400007c24 */ /* 0x001fca000f8e0203 */
[----:B-1----:R-:W-:-:S04]  /*0060*/  ISETP.GE.U32.AND P0, PT, R0, UR6, PT ;  /* 0x0000000600007c0c */ /* 0x002fc8000bf06070 */
[----:B------:R-:W-:-:S13]  /*0070*/  ISETP.GE.AND.EX P0, PT, RZ, UR7, PT, P0 ;  /* 0x00000007ff007c0c */ /* 0x000fda000bf06300 */
[----:B------:R-:W-:Y:S05]  /*0080*/  @P0 EXIT ;  /* 0x000000000000094d */ /* 0x000fea0003800000 */
[----:B------:R-:W0:Y:S01]  /*0090*/  LDCU.64 UR6, c[0x0][0x380] ;  /* 0x00007000ff0677ac */ /* 0x000e220008000a00 */
[----:B------:R-:W1:Y:S01]  /*00a0*/  LDC R4, c[0x0][0x390] ;  /* 0x0000e400ff047b82 */ /* 0x000e620000000800 */
[----:B------:R-:W2:Y:S01]  /*00b0*/  LDCU.64 UR4, c[0x0][0x358] ;  /* 0x00006b00ff0477ac */ /* 0x000ea20008000a00 */
[----:B0-----:R-:W-:-:S04]  /*00c0*/  LEA R2, P0, R0, UR6, 0x3 ;  /* 0x0000000600027c11 */ /* 0x001fc8000f8018ff */
[----:B------:R-:W-:-:S05]  /*00d0*/  LEA.HI.X R3, R0, UR7, RZ, 0x3, P0 ;  /* 0x0000000700037c11 */ /* 0x000fca00080f1cff */
[----:B--2---:R-:W2:Y:S01]  /*00e0*/  LDG.E R0, desc[UR4][R2.64] ;  /* 0x0000000402007981 */ /* 0x004ea2000c1e1900 */
[----:B-1----:R-:W-:Y:S01]  /*00f0*/  ISETP.GE.AND P0, PT, R4, 0x1, PT ;  /* 0x000000010400780c */ /* 0x002fe20003f06270 */
[----:B------:R-:W-:Y:S01]  /*0100*/  HFMA2 R9, -RZ, RZ, 1.443359375, -0.2030029296875 ;  /* 0x3dc6b27fff097431 */ /* 0x000fe200000001ff */
[----:B------:R-:W-:-:S11]  /*0110*/  I2FP.F32.S32 R4, R4 ;  /* 0x0000000400047245 */ /* 0x000fd60000201400 */
[----:B------:R-:W-:-:S05]  /*0120*/  @!P0 FMUL R4, R4, 8388608 ;  /* 0x4b00000004048820 */ /* 0x000fca0000400000 */
[----:B------:R-:W-:-:S04]  /*0130*/  IADD3 R5, PT, PT, R4, -0x3f3504f3, RZ ;  /* 0xc0cafb0d04057810 */ /* 0x000fc80007ffe0ff */
[----:B------:R-:W-:-:S04]  /*0140*/  LOP3.LUT R7, R5, 0xff800000, RZ, 0xc0, !PT ;  /* 0xff80000005077812 */ /* 0x000fc800078ec0ff */
[-C--:B------:R-:W-:Y:S02]  /*0150*/  IADD3 R5, PT, PT, R4, -R7.reuse, RZ ;  /* 0x8000000704057210 */ /* 0x080fe40007ffe0ff */
[----:B------:R-:W-:Y:S02]  /*0160*/  I2FP.F32.S32 R6, R7 ;  /* 0x0000000700067245 */ /* 0x000fe40000201400 */
[----:B------:R-:W-:Y:S01]  /*0170*/  MOV R7, 0x7f800000 ;  /* 0x7f80000000077802 */ /* 0x000fe20000000f00 */
[----:B------:R-:W-:-:S04]  /*0180*/  FADD R8, R5, -1 ;  /* 0xbf80000005087421 */ /* 0x000fc80000000000 */
[----:B------:R-:W-:-:S04]  /*0190*/  FFMA R5, R8, R9, -0.16845393180847167969 ;  /* 0xbe2c7f3008057423 */ /* 0x000fc80000000009 */
[----:B------:R-:W-:-:S04]  /*01a0*/  FFMA R5, R8, R5, 0.1716887056827545166 ;  /* 0x3e2fcf2a08057423 */ /* 0x000fc80000000005 */
[----:B------:R-:W-:-:S04]  /*01b0*/  FFMA R5, R8, R5, -0.17900948226451873779 ;  /* 0xbe374e4308057423 */ /* 0x000fc80000000005 */
[----:B------:R-:W-:-:S04]  /*01c0*/  FFMA R5, R8, R5, 0.20512372255325317383 ;  /* 0x3e520bf408057423 */ /* 0x000fc80000000005 */
[----:B------:R-:W-:-:S04]  /*01d0*/  FFMA R5, R8, R5, -0.24046532809734344482 ;  /* 0xbe763c8b08057423 */ /* 0x000fc80000000005 */
[----:B------:R-:W-:-:S04]  /*01e0*/  FFMA R5, R8, R5, 0.28857114911079406738 ;  /* 0x3e93bf9908057423 */ /* 0x000fc80000000005 */
[----:B------:R-:W-:-:S04]  /*01f0*/  FFMA R5, R8, R5, -0.36067417263984680176 ;  /* 0xbeb8aa4908057423 */ /* 0x000fc80000000005 */
[----:B------:R-:W-:-:S04]  /*0200*/  FFMA R5, R8, R5, 0.48089820146560668945 ;  /* 0x3ef6384a08057423 */ /* 0x000fc80000000005 */
[----:B------:R-:W-:-:S04]  /*0210*/  FFMA R5, R8, R5, -0.72134751081466674805 ;  /* 0xbf38aa3b08057423 */ /* 0x000fc80000000005 */
[----:B------:R-:W-:Y:S01]  /*0220*/  FMUL R9, R8, R5 ;  /* 0x0000000508097220 */ /* 0x000fe20000400000 */
[----:B------:R-:W-:Y:S02]  /*0230*/  FSEL R5, RZ, -23, P0 ;  /* 0xc1b80000ff057808 */ /* 0x000fe40000000000 */
[----:B------:R-:W-:Y:S01]  /*0240*/  ISETP.GT.U32.AND P0, PT, R4, 0x7f7fffff, PT ;  /* 0x7f7fffff0400780c */ /* 0x000fe20003f04070 */
[----:B------:R-:W-:Y:S02]  /*0250*/  FMUL R9, R8, R9 ;  /* 0x0000000908097220 */ /* 0x000fe40000400000 */
[----:B------:R-:W-:Y:S02]  /*0260*/  FFMA R5, R6, 1.1920928955078125e-07, R5 ;  /* 0x3400000006057823 */ /* 0x000fe40000000005 */
[----:B------:R-:W-:-:S04]  /*0270*/  FFMA R8, R8, 1.4426950216293334961, R9 ;  /* 0x3fb8aa3b08087823 */ /* 0x000fc80000000009 */
[----:B------:R-:W-:-:S04]  /*0280*/  FADD R8, R5, R8 ;  /* 0x0000000805087221 */ /* 0x000fc80000000000 */
[C---:B------:R-:W-:Y:S01]  /*0290*/  @P0 FFMA R8, R4.reuse, R7, +INF ;  /* 0x7f80000004080423 */ /* 0x040fe20000000007 */
[----:B------:R-:W-:Y:S02]  /*02a0*/  FSETP.NEU.AND P0, PT, R4, RZ, PT ;  /* 0x000000ff0400720b */ /* 0x000fe40003f0d000 */
[----:B------:R-:W0:Y:S03]  /*02b0*/  LDC.64 R4, c[0x0][0x388] ;  /* 0x0000e200ff047b82 */ /* 0x000e260000000a00 */
[----:B------:R-:W1:Y:S02]  /*02c0*/  FRND.CEIL R8, R8 ;  /* 0x0000000800087307 */ /* 0x000e640000209000 */
[----:B-1----:R-:W-:-:S06]  /*02d0*/  FSEL R6, R8, -INF , P0 ;  /* 0xff80000008067808 */ /* 0x002fcc0000000000 */
[----:B------:R-:W1:Y:S02]  /*02e0*/  F2I.U32.TRUNC.NTZ R6, R6 ;  /* 0x0000000600067305 */ /* 0x000e64000020f000 */
[----:B-1----:R-:W-:-:S04]  /*02f0*/  PRMT R7, R6, 0x7604, RZ ;  /* 0x0000760406077816 */ /* 0x002fc800000000ff */
[--C-:B------:R-:W-:Y:S02]  /*0300*/  PRMT R9, RZ, 0x4, R7.reuse ;  /* 0x00000004ff097816 */ /* 0x100fe40000000007 */
[----:B------:R-:W-:Y:S02]  /*0310*/  PRMT R7, RZ, 0x5, R7 ;  /* 0x00000005ff077816 */ /* 0x000fe40000000007 */
[----:B--2---:R-:W-:Y:S01]  /*0320*/  SHF.R.U32.HI R0, RZ, R9, R0 ;  /* 0x00000009ff007219 */ /* 0x004fe20000011600 */
[----:B------:R-:W-:-:S03]  /*0330*/  HFMA2 R9, -RZ, RZ, 0, 5.9604644775390625e-08 ;  /* 0x00000001ff097431 */ /* 0x000fc600000001ff */
[----:B------:R-:W-:-:S05]  /*0340*/  SGXT.U32 R7, R0, R7 ;  /* 0x000000070007721a */ /* 0x000fca0000000000 */
[----:B0-----:R-:W-:Y:S02]  /*0350*/  IMAD.WIDE.U32 R4, R7, 0x4, R4 ;  /* 0x0000000407047825 */ /* 0x001fe400078e0004 */
[----:B------:R-:W0:Y:S04]  /*0360*/  LDC.64 R6, c[0x0][0x3a0] ;  /* 0x0000e800ff067b82 */ /* 0x000e280000000a00 */
[----:B------:R-:W0:Y:S04]  /*0370*/  ATOMG.E.ADD.STRONG.GPU PT, R5, desc[UR4][R4.64], R9 ;  /* 0x80000009040579a8 */ /* 0x000e2800081ef104 */
[----:B------:R-:W2:Y:S01]  /*0380*/  LDG.E.64 R2, desc[UR4][R2.64] ;  /* 0x0000000402027981 */ /* 0x000ea2000c1e1b00 */
[----:B0-----:R-:W-:-:S05]  /*0390*/  IMAD.WIDE R6, R5, 0x8, R6 ;  /* 0x0000000805067825 */ /* 0x001fca00078e0206 */
[----:B--2---:R-:W-:Y:S01]  /*03a0*/  STG.E.64 desc[UR4][R6.64], R2 ;  /* 0x0000000206007986 */ /* 0x004fe2000c101b04 */
[----:B------:R-:W-:Y:S05]  /*03b0*/  EXIT ;  /* 0x000000000000794d */ /* 0x000fea0003800000 */
.L_x_0:
[----:B------:R-:W-:-:S00]  /*03c0*/  BRA `(.L_x_0) ;  /* 0xfffffffc00fc7947 */ /* 0x000fc0000383ffff */
[----:B------:R-:W-:-:S00]  /*03d0*/  NOP ;  /* 0x0000000000007918 */ /* 0x000fc00000000000 */
        /* <DEDUP_REMOVED lines=10> */
.L_x_12:


//--------------------- .text._Z10prefixScanPiS_i --------------------------
	.section	.text._Z10prefixScanPiS_i,"ax",@progbits
	.align	128
        .global         _Z10prefixScanPiS_i
        .type           _Z10prefixScanPiS_i,@function
        .size           _Z10prefixScanPiS_i,(.L_x_13 - _Z10prefixScanPiS_i)
        .other          _Z10prefixScanPiS_i,@"STO_CUDA_ENTRY STV_DEFAULT"
_Z10prefixScanPiS_i:
.text._Z10prefixScanPiS_i:
[----:B------:R-:W-:Y:S01]  /*0000*/  LDC R1, c[0x0][0x37c] ;  /* 0x0000df00ff017b82 */ /* 0x000fe20000000800 */
[----:B------:R-:W0:Y:S01]  /*0010*/  S2R R3, SR_CTAID.X ;  /* 0x0000000000037919 */ /* 0x000e220000002500 */
[----:B------:R-:W1:Y:S01]  /*0020*/  LDCU UR6, c[0x0][0x390] ;  /* 0x00007200ff0677ac */ /* 0x000e620008000800 */
[----:B------:R-:W0:Y:S01]  /*0030*/  S2R R2, SR_TID.X ;  /* 0x0000000000027919 */ /* 0x000e220000002100 */
[----:B------:R-:W0:Y:S01]  /*0040*/  LDCU UR5, c[0x0][0x360] ;  /* 0x00006c00ff0577ac */ /* 0x000e220008000800 */
[----:B-1----:R-:W-:-:S04]  /*0050*/  ULEA.HI UR4, UR6, UR6, URZ, 0x1 ;  /* 0x0000000606047291 */ /* 0x002fc8000f8f08ff */
[----:B------:R-:W-:Y:S01]  /*0060*/  USHF.R.S32.HI UR4, URZ, 0x1, UR4 ;  /* 0x00000001ff047899 */ /* 0x000fe20008011404 */
[----:B0-----:R-:W-:-:S03]  /*0070*/  IMAD R0, R3, UR5, R2 ;  /* 0x0000000503007c24 */ /* 0x001fc6000f8e0202 */
[----:B------:R-:W-:Y:S02]  /*0080*/  USHF.R.S32.HI UR5, URZ, 0x1f, UR4 ;  /* 0x0000001fff057899 */ /* 0x000fe40008011404 */
[----:B------:R-:W-:-:S04]  /*0090*/  ISETP.GE.U32.AND P0, PT, R0, UR4, PT ;  /* 0x0000000400007c0c */ /* 0x000fc8000bf06070 */
[----:B------:R-:W-:-:S13]  /*00a0*/  ISETP.GE.AND.EX P0, PT, RZ, UR5, PT, P0 ;  /* 0x00000005ff007c0c */ /* 0x000fda000bf06300 */
[----:B------:R-:W-:Y:S05]  /*00b0*/  @P0 BRA `(.L_x_1) ;  /* 0x0000000400200947 */ /* 0x000fea0003800000 */
[----:B------:R-:W0:Y:S01]  /*00c0*/  LDC.64 R12, c[0x0][0x358] ;  /* 0x0000d600ff0c7b82 */ /* 0x000e220000000a00 */
[----:B------:R-:W-:Y:S01]  /*00d0*/  USHF.R.S32.HI UR4, URZ, 0x1, UR6 ;  /* 0x00000001ff047899 */ /* 0x000fe20008011406 */
[----:B------:R-:W-:Y:S02]  /*00e0*/  IMAD.SHL.U32 R0, R2, 0x2, RZ ;  /* 0x0000000202007824 */ /* 0x000fe400078e00ff */
[----:B------:R-:W-:Y:S01]  /*00f0*/  IMAD.MOV.U32 R3, RZ, RZ, 0x1 ;  /* 0x00000001ff037424 */ /* 0x000fe200078e00ff */
[----:B------:R-:W-:Y:S01]  /*0100*/  UISETP.GE.AND UP0, UPT, UR4, 0x1, UPT ;  /* 0x000000010400788c */ /* 0x000fe2000bf06270 */
[----:B------:R-:W-:-:S08]  /*0110*/  VIADD R4, R0, 0x1 ;  /* 0x0000000100047836 */ /* 0x000fd00000000000 */
[----:B------:R-:W-:Y:S05]  /*0120*/  BRA.U !UP0, `(.L_x_2) ;  /* 0x0000000108507547 */ /* 0x000fea000b800000 */
[----:B------:R-:W1:Y:S01]  /*0130*/  LDC.64 R10, c[0x0][0x380] ;  /* 0x0000e000ff0a7b82 */ /* 0x000e620000000a00 */
[----:B------:R-:W-:Y:S02]  /*0140*/  IMAD.U32 R5, RZ, RZ, UR4 ;  /* 0x00000004ff057e24 */ /* 0x000fe4000f8e00ff */
[----:B------:R-:W-:-:S07]  /*0150*/  IMAD.MOV.U32 R3, RZ, RZ, 0x1 ;  /* 0x00000001ff037424 */ /* 0x000fce00078e00ff */
.L_x_5:
[----:B------:R-:W-:Y:S01]  /*0160*/  ISETP.GE.AND P0, PT, R2, R5, PT ;  /* 0x000000050200720c */ /* 0x000fe20003f06270 */
[----:B------:R-:W-:Y:S01]  /*0170*/  BSSY.RECONVERGENT B0, `(.L_x_3) ;  /* 0x000000c000007945 */ /* 0x000fe20003800200 */
[----:B------:R-:W-:Y:S02]  /*0180*/  ISETP.GT.U32.AND P1, PT, R5, 0x1, PT ;  /* 0x000000010500780c */ /* 0x000fe40003f24070 */
[----:B------:R-:W-:-:S09]  /*0190*/  SHF.R.U32.HI R14, RZ, 0x1, R5 ;  /* 0x00000001ff0e7819 */ /* 0x000fd20000011605 */
[----:B--2---:R-:W-:Y:S05]  /*01a0*/  @P0 BRA `(.L_x_4) ;  /* 0x0000000000200947 */ /* 0x004fea0003800000 */
[----:B0-----:R-:W-:Y:S01]  /*01b0*/  R2UR UR4, R12 ;  /* 0x000000000c0472ca */ /* 0x001fe200000e0000 */
[----:B------:R-:W-:Y:S01]  /*01c0*/  IMAD R5, R4, R3, RZ ;  /* 0x0000000304057224 */ /* 0x000fe200078e02ff */
[----:B------:R-:W-:-:S03]  /*01d0*/  R2UR UR5, R13 ;  /* 0x000000000d0572ca */ /* 0x000fc600000e0000 */
[----:B-1----:R-:W-:-:S10]  /*01e0*/  IMAD.WIDE R8, R5, 0x4, R10 ;  /* 0x0000000405087825 */ /* 0x002fd400078e020a */
[----:B------:R-:W2:Y:S01]  /*01f0*/  LDG.E R9, desc[UR4][R8.64+-0x4] ;  /* 0xfffffc0408097981 */ /* 0x000ea2000c1e1900 */
[----:B------:R-:W-:-:S04]  /*0200*/  IMAD.IADD R7, R5, 0x1, R3 ;  /* 0x0000000105077824 */ /* 0x000fc800078e0203 */
[----:B------:R-:W-:-:S05]  /*0210*/  IMAD.WIDE R6, R7, 0x4, R10 ;  /* 0x0000000407067825 */ /* 0x000fca00078e020a */
[----:B--2---:R2:W-:Y:S02]  /*0220*/  REDG.E.ADD.STRONG.GPU desc[UR4][R6.64+-0x4], R9 ;  /* 0xfffffc090600798e */ /* 0x0045e4000c12e104 */
.L_x_4:
[----:B------:R-:W-:Y:S05]  /*0230*/  BSYNC.RECONVERGENT B0 ;  /* 0x0000000000007941 */ /* 0x000fea0003800200 */
.L_x_3:
[----:B------:R-:W-:Y:S02]  /*0240*/  IMAD.MOV.U32 R5, RZ, RZ, R14 ;  /* 0x000000ffff057224 */ /* 0x000fe400078e000e */
[----:B------:R-:W-:Y:S01]  /*0250*/  IMAD.SHL.U32 R3, R3, 0x2, RZ ;  /* 0x0000000203037824 */ /* 0x000fe200078e00ff */
[----:B------:R-:W-:Y:S06]  /*0260*/  @P1 BRA `(.L_x_5) ;  /* 0xfffffffc00bc1947 */ /* 0x000fec000383ffff */
.L_x_2:
[----:B------:R-:W-:Y:S01]  /*0270*/  ISETP.NE.AND P0, PT, R2, RZ, PT ;  /* 0x000000ff0200720c */ /* 0x000fe20003f05270 */
[----:B------:R-:W3:Y:S01]  /*0280*/  LDC R5, c[0x0][0x390] ;  /* 0x0000e400ff057b82 */ /* 0x000ee20000000800 */
[----:B------:R-:W-:Y:S11]  /*0290*/  WARPSYNC.ALL ;  /* 0x0000000000007948 */ /* 0x000ff60003800000 */
[----:B--2---:R-:W3:Y:S01]  /*02a0*/  @!P0 LDC.64 R6, c[0x0][0x380] ;  /* 0x0000e000ff068b82 */ /* 0x004ee20000000a00 */
[----:B0-----:R-:W-:-:S02]  /*02b0*/  @!P0 R2UR UR4, R12 ;  /* 0x000000000c0482ca */ /* 0x001fc400000e0000 */
[----:B------:R-:W-:Y:S01]  /*02c0*/  @!P0 R2UR UR5, R13 ;  /* 0x000000000d0582ca */ /* 0x000fe200000e0000 */
[----:B---3--:R-:W-:-:S04]  /*02d0*/  @!P0 IMAD.WIDE R6, R5, 0x4, R6 ;  /* 0x0000000405068825 */ /* 0x008fc800078e0206 */
[----:B------:R-:W-:Y:S08]  /*02e0*/  BAR.SYNC.DEFER_BLOCKING 0x0 ;  /* 0x0000000000007b1d */ /* 0x000ff00000010000 */
[----:B------:R0:W-:Y:S01]  /*02f0*/  @!P0 STG.E desc[UR4][R6.64+-0x4], RZ ;  /* 0xfffffcff06008986 */ /* 0x0001e2000c101904 */
[----:B------:R-:W-:-:S13]  /*0300*/  ISETP.GE.AND P0, PT, R5, 0x2, PT ;  /* 0x000000020500780c */ /* 0x000fda0003f06270 */
[----:B0-----:R-:W-:Y:S05]  /*0310*/  @!P0 BRA `(.L_x_6) ;  /* 0x0000000000588947 */ /* 0x001fea0003800000 */
[----:B-1----:R-:W0:Y:S01]  /*0320*/  LDC.64 R10, c[0x0][0x380] ;  /* 0x0000e000ff0a7b82 */ /* 0x002e220000000a00 */
[----:B------:R-:W1:Y:S01]  /*0330*/  LDCU UR5, c[0x0][0x390] ;  /* 0x00007200ff0577ac */ /* 0x000e620008000800 */
[----:B------:R-:W-:-:S05]  /*0340*/  UMOV UR4, 0x1 ;  /* 0x0000000100047882 */ /* 0x000fca0000000000 */
.L_x_9:
[----:B------:R-:W-:Y:S01]  /*0350*/  ISETP.GE.U32.AND P0, PT, R2, UR4, PT ;  /* 0x0000000402007c0c */ /* 0x000fe2000bf06070 */
[----:B------:R-:W-:Y:S01]  /*0360*/  USHF.L.U32 UR4, UR4, 0x1, URZ ;  /* 0x0000000104047899 */ /* 0x000fe200080006ff */
[----:B------:R-:W-:Y:S01]  /*0370*/  BSSY.RECONVERGENT B0, `(.L_x_7) ;  /* 0x000000e000007945 */ /* 0x000fe20003800200 */
[----:B------:R-:W-:-:S10]  /*0380*/  SHF.R.U32.HI R3, RZ, 0x1, R3 ;  /* 0x00000001ff037819 */ /* 0x000fd40000011603 */
[----:B--2---:R-:W-:Y:S05]  /*0390*/  @P0 BRA `(.L_x_8) ;  /* 0x00000000002c0947 */ /* 0x004fea0003800000 */
[----:B------:R-:W-:Y:S01]  /*03a0*/  IMAD R7, R4, R3, RZ ;  /* 0x0000000304077224 */ /* 0x000fe200078e02ff */
[C---:B------:R-:W-:Y:S02]  /*03b0*/  R2UR UR10, R12.reuse ;  /* 0x000000000c0a72ca */ /* 0x040fe400000e0000 */
[----:B------:R-:W-:Y:S01]  /*03c0*/  R2UR UR11, R13 ;  /* 0x000000000d0b72ca */ /* 0x000fe200000e0000 */
[----:B0-----:R-:W-:Y:S01]  /*03d0*/  IMAD.WIDE.U32 R6, R7, 0x4, R10 ;  /* 0x0000000407067825 */ /* 0x001fe200078e000a */
[----:B------:R-:W-:Y:S02]  /*03e0*/  R2UR UR8, R12 ;  /* 0x000000000c0872ca */ /* 0x000fe400000e0000 */
[----:B------:R-:W-:Y:S01]  /*03f0*/  R2UR UR9, R13 ;  /* 0x000000000d0972ca */ /* 0x000fe200000e0000 */
[----:B------:R-:W-:-:S08]  /*0400*/  IMAD.WIDE.U32 R8, R3, 0x4, R6 ;  /* 0x0000000403087825 */ /* 0x000fd000078e0006 */
[----:B------:R-:W2:Y:S04]  /*0410*/  LDG.E R15, desc[UR10][R8.64+-0x4] ;  /* 0xfffffc0a080f7981 */ /* 0x000ea8000c1e1900 */
[----:B------:R-:W3:Y:S04]  /*0420*/  LDG.E R5, desc[UR8][R6.64+-0x4] ;  /* 0xfffffc0806057981 */ /* 0x000ee8000c1e1900 */
[----:B--2---:R2:W-:Y:S04]  /*0430*/  STG.E desc[UR8][R6.64+-0x4], R15 ;  /* 0xfffffc0f06007986 */ /* 0x0045e8000c101908 */
[----:B---3--:R2:W-:Y:S02]  /*0440*/  REDG.E.ADD.STRONG.GPU desc[UR10][R8.64+-0x4], R5 ;  /* 0xfffffc050800798e */ /* 0x0085e4000c12e10a */
.L_x_8:
[----:B-1----:R-:W-:Y:S05]  /*0450*/  BSYNC.RECONVERGENT B0 ;  /* 0x0000000000007941 */ /* 0x002fea0003800200 */
.L_x_7:
[----:B------:R-:W-:-:S09]  /*0460*/  UISETP.GE.AND UP0, UPT, UR4, UR5, UPT ;  /* 0x000000050400728c */ /* 0x000fd2000bf06270 */
[----:B------:R-:W-:Y:S05]  /*0470*/  BRA.U !UP0, `(.L_x_9) ;  /* 0xfffffffd08b47547 */ /* 0x000fea000b83ffff */
.L_x_6:
[----:B------:R-:W3:Y:S01]  /*0480*/  LDC.64 R2, c[0x0][0x380] ;  /* 0x0000e000ff027b82 */ /* 0x000ee20000000a00 */
[----:B------:R-:W-:Y:S02]  /*0490*/  R2UR UR4, R12 ;  /* 0x000000000c0472ca */ /* 0x000fe400000e0000 */
[----:B------:R-:W-:-:S05]  /*04a0*/  R2UR UR5, R13 ;  /* 0x000000000d0572ca */ /* 0x000fca00000e0000 */
[----:B--2---:R-:W2:Y:S01]  /*04b0*/  LDC.64 R4, c[0x0][0x388] ;  /* 0x0000e200ff047b82 */ /* 0x004ea20000000a00 */
[----:B---3--:R-:W-:-:S07]  /*04c0*/  IMAD.WIDE.U32 R2, R0, 0x4, R2 ;  /* 0x0000000400027825 */ /* 0x008fce00078e0002 */
[----:B------:R-:W3:Y:S01]  /*04d0*/  LDG.E R7, desc[UR4][R2.64] ;  /* 0x0000000402077981 */ /* 0x000ee2000c1e1900 */
[----:B------:R-:W-:Y:S02]  /*04e0*/  R2UR UR8, R12 ;  /* 0x000000000c0872ca */ /* 0x000fe400000e0000 */
[----:B------:R-:W-:Y:S01]  /*04f0*/  R2UR UR9, R13 ;  /* 0x000000000d0972ca */ /* 0x000fe200000e0000 */
[----:B--2---:R-:W-:-:S05]  /*0500*/  IMAD.WIDE.U32 R4, R0, 0x4, R4 ;  /* 0x0000000400047825 */ /* 0x004fca00078e0004 */
[----:B---3--:R2:W-:Y:S07]  /*0510*/  STG.E desc[UR4][R4.64], R7 ;  /* 0x0000000704007986 */ /* 0x0085ee000c101904 */
[----:B------:R-:W3:Y:S04]  /*0520*/  LDG.E R9, desc[UR8][R2.64+0x4] ;  /* 0x0000040802097981 */ /* 0x000ee8000c1e1900 */
[----:B---3--:R2:W-:Y:S02]  /*0530*/  STG.E desc[UR4][R4.64+0x4], R9 ;  /* 0x0000040904007986 */ /* 0x0085e4000c101904 */
.L_x_1:
[----:B------:R-:W-:Y:S05]  /*0540*/  WARPSYNC.ALL ;  /* 0x0000000000007948 */ /* 0x000fea0003800000 */
[----:B------:R-:W-:Y:S06]  /*0550*/  BAR.SYNC.DEFER_BLOCKING 0x0 ;  /* 0x0000000000007b1d */ /* 0x000fec0000010000 */
[----:B------:R-:W-:Y:S05]  /*0560*/  EXIT ;  /* 0x000000000000794d */ /* 0x000fea0003800000 */
.L_x_10:
        /* <DEDUP_REMOVED lines=9> */
.L_x_13:


//--------------------- .text._Z9histogramPxPiix  --------------------------
	.section	.text._Z9histogramPxPiix,"ax",@progbits
	.align	128
        .global         _Z9histogramPxPiix
        .type           _Z9histogramPxPiix,@function
        .size           _Z9histogramPxPiix,(.L_x_14 - _Z9histogramPxPiix)
        .other          _Z9histogramPxPiix,@"STO_CUDA_ENTRY STV_DEFAULT"
_Z9histogramPxPiix:
.text._Z9histogramPxPiix:
        /* <DEDUP_REMOVED lines=14> */
[----:B--2---:R0:W2:Y:S01]  /*00e0*/  LDG.E R0, desc[UR4][R2.64] ;  /* 0x0000000402007981 */ /* 0x0040a2000c1e1900 */
[----:B-1----:R-:W-:Y:S01]  /*00f0*/  ISETP.GE.AND P0, PT, R4, 0x1, PT ;  /* 0x000000010400780c */ /* 0x002fe20003f06270 */
[----:B------:R-:W-:Y:S01]  /*0100*/  HFMA2 R7, -RZ, RZ, 1.443359375, -0.2030029296875 ;  /* 0x3dc6b27fff077431 */ /* 0x000fe200000001ff */
[----:B------:R-:W-:Y:S02]  /*0110*/  I2FP.F32.S32 R4, R4 ;  /* 0x0000000400047245 */ /* 0x000fe40000201400 */
[----:B0-----:R-:W-:Y:S02]  /*0120*/  FSEL R2, RZ, -23, P0 ;  /* 0xc1b80000ff027808 */ /* 0x001fe40000000000 */
[----:B------:R-:W-:-:S07]  /*0130*/  MOV R3, 0x7f800000 ;  /* 0x7f80000000037802 */ /* 0x000fce0000000f00 */
[----:B------:R-:W-:-:S05]  /*0140*/  @!P0 FMUL R4, R4, 8388608 ;  /* 0x4b00000004048820 */ /* 0x000fca0000400000 */
[C---:B------:R-:W-:Y:S02]  /*0150*/  IADD3 R5, PT, PT, R4.reuse, -0x3f3504f3, RZ ;  /* 0xc0cafb0d04057810 */ /* 0x040fe40007ffe0ff */
[----:B------:R-:W-:Y:S02]  /*0160*/  ISETP.GT.U32.AND P0, PT, R4, 0x7f7fffff, PT ;  /* 0x7f7fffff0400780c */ /* 0x000fe40003f04070 */
[----:B------:R-:W-:-:S04]  /*0170*/  LOP3.LUT R5, R5, 0xff800000, RZ, 0xc0, !PT ;  /* 0xff80000005057812 */ /* 0x000fc800078ec0ff */
[-C--:B------:R-:W-:Y:S02]  /*0180*/  IADD3 R6, PT, PT, R4, -R5.reuse, RZ ;  /* 0x8000000504067210 */ /* 0x080fe40007ffe0ff */
[----:B------:R-:W-:-:S03]  /*0190*/  I2FP.F32.S32 R5, R5 ;  /* 0x0000000500057245 */ /* 0x000fc60000201400 */
[----:B------:R-:W-:Y:S02]  /*01a0*/  FADD R6, R6, -1 ;  /* 0xbf80000006067421 */ /* 0x000fe40000000000 */
[----:B------:R-:W-:Y:S02]  /*01b0*/  FFMA R2, R5, 1.1920928955078125e-07, R2 ;  /* 0x3400000005027823 */ /* 0x000fe40000000002 */
        /* <DEDUP_REMOVED lines=9> */
[----:B------:R-:W-:-:S04]  /*0250*/  FMUL R7, R6, R7 ;  /* 0x0000000706077220 */ /* 0x000fc80000400000 */
[----:B------:R-:W-:-:S04]  /*0260*/  FMUL R7, R6, R7 ;  /* 0x0000000706077220 */ /* 0x000fc80000400000 */
[----:B------:R-:W-:-:S04]  /*0270*/  FFMA R7, R6, 1.4426950216293334961, R7 ;  /* 0x3fb8aa3b06077823 */ /* 0x000fc80000000007 */
[----:B------:R-:W-:Y:S01]  /*0280*/  FADD R7, R2, R7 ;  /* 0x0000000702077221 */ /* 0x000fe20000000000 */
[C---:B------:R-:W-:Y:S01]  /*0290*/  @P0 FFMA R7, R4.reuse, R3, +INF ;  /* 0x7f80000004070423 */ /* 0x040fe20000000003 */
[----:B------:R-:W-:Y:S01]  /*02a0*/  FSETP.NEU.AND P0, PT, R4, RZ, PT ;  /* 0x000000ff0400720b */ /* 0x000fe20003f0d000 */
[----:B------:R-:W0:Y:S04]  /*02b0*/  LDC.64 R2, c[0x0][0x388] ;  /* 0x0000e200ff027b82 */ /* 0x000e280000000a00 */
        /* <DEDUP_REMOVED lines=9> */
[----:B0-----:R-:W-:-:S05]  /*0350*/  IMAD.WIDE.U32 R2, R5, 0x4, R2 ;  /* 0x0000000405027825 */ /* 0x001fca00078e0002 */
[----:B------:R-:W-:Y:S01]  /*0360*/  REDG.E.ADD.STRONG.GPU desc[UR4][R2.64], R9 ;  /* 0x000000090200798e */ /* 0x000fe2000c12e104 */
[----:B------:R-:W-:Y:S05]  /*0370*/  EXIT ;  /* 0x000000000000794d */ /* 0x000fea0003800000 */
.L_x_11:
        /* <DEDUP_REMOVED lines=16> */
.L_x_14:


//--------------------- .nv.shared.reserved.0     --------------------------
	.section	.nv.shared.reserved.0,"aw",@nobits
	.weak		__nv_reservedSMEM_offset_0_alias
	.size		__nv_reservedSMEM_offset_0_alias, 0, 64
	.other		__nv_reservedSMEM_offset_0_alias,@"STO_CUDA_RESERVED_SHARED STV_DEFAULT"
__nv_reservedSMEM_offset_0_alias:
	.zero		0
	.zero		64


//--------------------- .nv.constant0._Z7ReorderPxPiixS_ --------------------------
	.section	.nv.constant0._Z7ReorderPxPiixS_,"a",@progbits
	.sectionflags	@""
	.align	4
.nv.constant0._Z7ReorderPxPiixS_:
	.zero		936


//--------------------- .nv.constant0._Z10prefixScanPiS_i --------------------------
	.section	.nv.constant0._Z10prefixScanPiS_i,"a",@progbits
	.sectionflags	@""
	.align	4
.nv.constant0._Z10prefixScanPiS_i:
	.zero		916


//--------------------- .nv.constant0._Z9histogramPxPiix --------------------------
	.section	.nv.constant0._Z9histogramPxPiix,"a",@progbits
	.sectionflags	@""
	.align	4
.nv.constant0._Z9histogramPxPiix:
	.zero		928


//--------------------- SYMBOLS --------------------------

	.type		.nv.reservedSmem.offset0,@object
	.size		.nv.reservedSmem.offset0,0x4
